//
// Generated by NVIDIA NVVM Compiler
//
// Compiler Build ID: CL-36424714
// Cuda compilation tools, release 13.0, V13.0.88
// Based on NVVM 20.0.0
//

.version 9.0
.target sm_100
.address_size 64

	// .globl	_Z10sub_kernelv
.extern .func  (.param .b32 func_retval0) vprintf
(
	.param .b64 vprintf_param_0,
	.param .b64 vprintf_param_1
)
;
.global .align 1 .b8 $str[18] = {114, 101, 115, 32, 61, 32, 37, 102, 44, 32, 97, 32, 61, 32, 37, 102, 10};

.visible .entry _Z10sub_kernelv()
{
	.local .align 16 .b8 	__local_depot0[16];
	.reg .b64 	%SP;
	.reg .b64 	%SPL;
	.reg .b32 	%r<10>;
	.reg .b32 	%f<7>;
	.reg .b64 	%rd<5>;

	mov.u64 	%SPL, __local_depot0;
	cvta.local.u64 	%SP, %SPL;
	add.u64 	%rd1, %SP, 0;
	add.u64 	%rd2, %SPL, 0;
	mov.f32 	%f1, 0f3F8147AE;
	mov.f32 	%f4, 0f40000000;
	// begin inline asm
	{ cvt.rn.f16x2.f32 %r1, %f4, %f1; }

	// end inline asm
	mov.f32 	%f3, 0f3F800000;
	// begin inline asm
	{ cvt.rn.f16x2.f32 %r2, %f4, %f3; }

	// end inline asm
	// begin inline asm
	{sub.f16x2 %r3,%r1,%r2;
}
	// end inline asm
	// begin inline asm
	{.reg .f16 low,high;
  mov.b32 {low,high},%r3;
  cvt.f32.f16 %f5, low;}

	// end inline asm
	// begin inline asm
	{.reg .f16 low,high;
  mov.b32 {low,high},%r3;
  cvt.f32.f16 %f6, high;}

	// end inline asm
	st.local.v4.f32 	[%rd2], {%f5, %f6, %f1, %f4};
	mov.u64 	%rd3, $str;
	cvta.global.u64 	%rd4, %rd3;
	{ // callseq 0, 0
	.param .b64 param0;
	st.param.b64 	[param0], %rd4;
	.param .b64 param1;
	st.param.b64 	[param1], %rd1;
	.param .b32 retval0;
	call.uni (retval0), 
	vprintf, 
	(
	param0, 
	param1
	);
	ld.param.b32 	%r8, [retval0];
	} // callseq 0
	ret;

}


// ===== COMPILED SASS (sm_100) =====

	.target	sm_100

	.elftype	@"ET_EXEC"


//--------------------- .note.nv.tkinfo           --------------------------
	.section	.note.nv.tkinfo,"",@"SHT_NOTE"
	.sectionflags	@"SHF_NOTE_NV_TKINFO"
	.tkinfo
        /*0018*/ 	.word	0x00000002
        /*0030*/ 	.string	""
        /*0030*/ 	.string	"ptxas"
        /*0030*/ 	.string	"Cuda compilation tools, release 13.0, V13.0.88"
        /*0030*/ 	.string	"Build cuda_13.0.r13.0/compiler.36424714_0"
        /*0030*/ 	.string	"-arch sm_100 -m 64 "



//--------------------- .note.nv.cuinfo           --------------------------
	.section	.note.nv.cuinfo,"",@"SHT_NOTE"
	.sectionflags	@"SHF_NOTE_NV_CUINFO"
        /*0018*/ 	.short	0x0002
        /*001a*/ 	.short	0x0064
        /*001c*/ 	.short	0x0082
	.zero		2


//--------------------- .nv.info                  --------------------------
	.section	.nv.info,"",@"SHT_CUDA_INFO"
	.align	4


	//----- nvinfo : EIATTR_REGCOUNT
	.align		4
        /*0000*/ 	.byte	0x04, 0x2f
        /*0002*/ 	.short	(.L_2 - .L_1)
	.align		4
.L_1:
        /*0004*/ 	.word	index@(_Z10sub_kernelv)
        /*0008*/ 	.word	0x00000018


	//----- nvinfo : EIATTR_FRAME_SIZE
	.align		4
.L_2:
        /*000c*/ 	.byte	0x04, 0x11
        /*000e*/ 	.short	(.L_4 - .L_3)
	.align		4
.L_3:
        /*0010*/ 	.word	index@(_Z10sub_kernelv)
        /*0014*/ 	.word	0x00000010


	//----- nvinfo : EIATTR_MIN_STACK_SIZE
	.align		4
.L_4:
        /*0018*/ 	.byte	0x04, 0x12
        /*001a*/ 	.short	(.L_6 - .L_5)
	.align		4
.L_5:
        /*001c*/ 	.word	index@(_Z10sub_kernelv)
        /*0020*/ 	.word	0x00000010
.L_6:


//--------------------- .nv.compat                --------------------------
	.section	.nv.compat,"",@"SHT_CUDA_COMPAT_INFO"
	.align	4
        /*0000*/ 	.byte	0x02, 0x09, 0x00, 0x00, 0x02, 0x02, 0x01, 0x00, 0x02, 0x05, 0x05, 0x00, 0x03, 0x07, 0x01, 0x01
        /*0010*/ 	.byte	0x02, 0x03, 0x00, 0x00, 0x02, 0x06, 0x01, 0x00, 0x04, 0x0b, 0x08, 0x00, 0x09, 0x00, 0x00, 0x00
        /*0020*/ 	.byte	0x00, 0x00, 0x00, 0x00


//--------------------- .nv.info._Z10sub_kernelv  --------------------------
	.section	.nv.info._Z10sub_kernelv,"",@"SHT_CUDA_INFO"
	.sectionflags	@""
	.align	4


	//----- nvinfo : EIATTR_CUDA_API_VERSION
	.align		4
        /*0000*/ 	.byte	0x04, 0x37
        /*0002*/ 	.short	(.L_8 - .L_7)
.L_7:
        /*0004*/ 	.word	0x00000082


	//----- nvinfo : EIATTR_SPARSE_MMA_MASK
	.align		4
.L_8:
        /*0008*/ 	.byte	0x03, 0x50
        /*000a*/ 	.short	0x0000


	//----- nvinfo : EIATTR_MAXREG_COUNT
	.align		4
        /*000c*/ 	.byte	0x03, 0x1b
        /*000e*/ 	.short	0x00ff


	//----- nvinfo : EIATTR_EXTERNS
	.align		4
        /*0010*/ 	.byte	0x04, 0x0f
        /*0012*/ 	.short	(.L_10 - .L_9)


	//   ....[0]....
	.align		4
.L_9:
        /*0014*/ 	.word	index@(vprintf)


	//----- nvinfo : EIATTR_MERCURY_ISA_VERSION
	.align		4
.L_10:
        /*0018*/ 	.byte	0x03, 0x5f
        /*001a*/ 	.short	0x0101


	//----- nvinfo : EIATTR_VRC_CTA_INIT_COUNT
	.align		4
        /*001c*/ 	.byte	0x02, 0x4a
	.zero		1
	.zero		1


	//----- nvinfo : EIATTR_SYSCALL_OFFSETS
	.align		4
        /*0020*/ 	.byte	0x04, 0x46
        /*0022*/ 	.short	(.L_12 - .L_11)


	//   ....[0]....
.L_11:
        /*0024*/ 	.word	0x00000130


	//----- nvinfo : EIATTR_EXIT_INSTR_OFFSETS
	.align		4
.L_12:
        /*0028*/ 	.byte	0x04, 0x1c
        /*002a*/ 	.short	(.L_14 - .L_13)


	//   ....[0]....
.L_13:
        /*002c*/ 	.word	0x00000140


	//----- nvinfo : EIATTR_SW_WAR
	.align		4
.L_14:
        /*0030*/ 	.byte	0x04, 0x36
        /*0032*/ 	.short	(.L_16 - .L_15)
.L_15:
        /*0034*/ 	.word	0x00000008
.L_16:


//--------------------- .nv.callgraph             --------------------------
	.section	.nv.callgraph,"",@"SHT_CUDA_CALLGRAPH"
	.align	4
	.sectionentsize	8
	.align		4
        /*0000*/ 	.word	0x00000000
	.align		4
        /*0004*/ 	.word	0xffffffff
	.align		4
        /*0008*/ 	.word	index@(_Z10sub_kernelv)
	.align		4
        /*000c*/ 	.word	index@(vprintf)
	.align		4
        /*0010*/ 	.word	0x00000000
	.align		4
        /*0014*/ 	.word	0xfffffffe
	.align		4
        /*0018*/ 	.word	0x00000000
	.align		4
        /*001c*/ 	.word	0xfffffffd
	.align		4
        /*0020*/ 	.word	0x00000000
	.align		4
        /*0024*/ 	.word	0xfffffffc


//--------------------- .nv.constant4             --------------------------
	.section	.nv.constant4,"a",@progbits
	.align	8
	.align		8
.nv.constant4:
        /*0000*/ 	.dword	vprintf
	.align		8
        /*0008*/ 	.dword	$str


//--------------------- .text._Z10sub_kernelv     --------------------------
	.section	.text._Z10sub_kernelv,"ax",@progbits
	.align	128
        .global         _Z10sub_kernelv
        .type           _Z10sub_kernelv,@function
        .size           _Z10sub_kernelv,(.L_x_2 - _Z10sub_kernelv)
        .other          _Z10sub_kernelv,@"STO_CUDA_ENTRY STV_DEFAULT"
_Z10sub_kernelv:
.text._Z10sub_kernelv:
[----:B------:R-:W0:Y:S01]  /*0000*/  LDC R1, c[0x0][0x37c] ;  /* 0x0000df00ff017b82 */ /* 0x000e220000000800 */
[----:B------:R-:W-:Y:S01]  /*0010*/  HFMA2 R0, -RZ, RZ, -2, -1 ;  /* 0xc000bc00ff007431 */ /* 0x000fe200000001ff */
[----:B0-----:R-:W-:Y:S01]  /*0020*/  IADD3 R1, PT, PT, R1, -0x10, RZ ;  /* 0xfffffff001017810 */ /* 0x001fe20007ffe0ff */
[----:B------:R-:W-:Y:S01]  /*0030*/  IMAD.MOV.U32 R10, RZ, RZ, 0x3f8147ae ;  /* 0x3f8147aeff0a7424 */ /* 0x000fe200078e00ff */
[----:B------:R-:W-:Y:S01]  /*0040*/  MOV R11, 0x40000000 ;  /* 0x40000000000b7802 */ /* 0x000fe20000000f00 */
[----:B------:R-:W0:Y:S01]  /*0050*/  LDCU UR4, c[0x0][0x2f8] ;  /* 0x00005f00ff0477ac */ /* 0x000e220008000800 */
[----:B------:R-:W1:Y:S01]  /*0060*/  LDCU.64 UR6, c[0x4][0x8] ;  /* 0x01000100ff0677ac */ /* 0x000e620008000a00 */
[----:B------:R-:W-:Y:S01]  /*0070*/  HADD2 R0, R0, 2, 1.009765625 ;  /* 0x40003c0a00007430 */ /* 0x000fe20000000000 */
[----:B------:R-:W2:Y:S04]  /*0080*/  LDCU UR5, c[0x0][0x2fc] ;  /* 0x00005f80ff0577ac */ /* 0x000ea80008000800 */
[----:B------:R-:W-:-:S02]  /*0090*/  HADD2.F32 R8, -RZ, R0.H0_H0 ;  /* 0x20000000ff087230 */ /* 0x000fc40000004100 */
[----:B------:R-:W-:Y:S01]  /*00a0*/  HADD2.F32 R9, -RZ, R0.H1_H1 ;  /* 0x30000000ff097230 */ /* 0x000fe20000004100 */
[----:B------:R-:W-:-:S04]  /*00b0*/  MOV R0, 0x0 ;  /* 0x0000000000007802 */ /* 0x000fc80000000f00 */
[----:B------:R3:W-:Y:S01]  /*00c0*/  STL.128 [R1], R8 ;  /* 0x0000000801007387 */ /* 0x0007e20000100c00 */
[----:B------:R3:W4:Y:S01]  /*00d0*/  LDC.64 R2, c[0x4][R0] ;  /* 0x0100000000027b82 */ /* 0x0007220000000a00 */
[----:B0-----:R-:W-:Y:S01]  /*00e0*/  IADD3 R6, P0, PT, R1, UR4, RZ ;  /* 0x0000000401067c10 */ /* 0x001fe2000ff1e0ff */
[----:B-1----:R-:W-:Y:S01]  /*00f0*/  IMAD.U32 R4, RZ, RZ, UR6 ;  /* 0x00000006ff047e24 */ /* 0x002fe2000f8e00ff */
[----:B------:R-:W-:-:S03]  /*0100*/  MOV R5, UR7 ;  /* 0x0000000700057c02 */ /* 0x000fc60008000f00 */
[----:B--2---:R-:W-:-:S08]  /*0110*/  IMAD.X R7, RZ, RZ, UR5, P0 ;  /* 0x00000005ff077e24 */ /* 0x004fd000080e06ff */
[----:B------:R-:W-:-:S07]  /*0120*/  LEPC R20, `(.L_x_0) ;  /* 0x000000001014794e */ /* 0x000fce0000000000 */
[----:B---34-:R-:W-:Y:S05]  /*0130*/  CALL.ABS.NOINC R2 ;  /* 0x0000000002007343 */ /* 0x018fea0003c00000 */
.L_x_0:
[----:B------:R-:W-:Y:S05]  /*0140*/  EXIT ;  /* 0x000000000000794d */ /* 0x000fea0003800000 */
.L_x_1:
[----:B------:R-:W-:-:S00]  /*0150*/  BRA `(.L_x_1) ;  /* 0xfffffffc00fc7947 */ /* 0x000fc0000383ffff */
[----:B------:R-:W-:-:S00]  /*0160*/  NOP ;  /* 0x0000000000007918 */ /* 0x000fc00000000000 */
        /* <DEDUP_REMOVED lines=9> */
.L_x_2:


//--------------------- .nv.global.init           --------------------------
	.section	.nv.global.init,"aw",@progbits
.nv.global.init:
	.type		$str,@object
	.size		$str,(.L_0 - $str)
$str:
        /*0000*/ 	.byte	0x72, 0x65, 0x73, 0x20, 0x3d, 0x20, 0x25, 0x66, 0x2c, 0x20, 0x61, 0x20, 0x3d, 0x20, 0x25, 0x66
        /*0010*/ 	.byte	0x0a, 0x00
.L_0:


//--------------------- .nv.shared.reserved.0     --------------------------
	.section	.nv.shared.reserved.0,"aw",@nobits
	.weak		__nv_reservedSMEM_offset_0_alias
	.size		__nv_reservedSMEM_offset_0_alias, 0, 64
	.other		__nv_reservedSMEM_offset_0_alias,@"STO_CUDA_RESERVED_SHARED STV_DEFAULT"
__nv_reservedSMEM_offset_0_alias:
	.zero		0
	.zero		64


//--------------------- .nv.constant0._Z10sub_kernelv --------------------------
	.section	.nv.constant0._Z10sub_kernelv,"a",@progbits
	.sectionflags	@""
	.align	4
.nv.constant0._Z10sub_kernelv:
	.zero		896


//--------------------- SYMBOLS --------------------------

	.type		.nv.reservedSmem.offset0,@object
	.size		.nv.reservedSmem.offset0,0x4
	.type		vprintf,@function
